//
// Generated by NVIDIA NVVM Compiler
//
// Compiler Build ID: CL-36424714
// Cuda compilation tools, release 13.0, V13.0.88
// Based on NVVM 20.0.0
//

.version 9.0
.target sm_100
.address_size 64

	// .globl	_Z11feedForwardv

.visible .entry _Z11feedForwardv()
{


	ret;

}


// ===== COMPILED SASS (sm_100) =====

	.target	sm_100

	.elftype	@"ET_EXEC"


//--------------------- .note.nv.tkinfo           --------------------------
	.section	.note.nv.tkinfo,"",@"SHT_NOTE"
	.sectionflags	@"SHF_NOTE_NV_TKINFO"
	.tkinfo
        /*0018*/ 	.word	0x00000002
        /*0030*/ 	.string	""
        /*0030*/ 	.string	"ptxas"
        /*0030*/ 	.string	"Cuda compilation tools, release 13.0, V13.0.88"
        /*0030*/ 	.string	"Build cuda_13.0.r13.0/compiler.36424714_0"
        /*0030*/ 	.string	"-arch sm_100 -m 64 "



//--------------------- .note.nv.cuinfo           --------------------------
	.section	.note.nv.cuinfo,"",@"SHT_NOTE"
	.sectionflags	@"SHF_NOTE_NV_CUINFO"
        /*0018*/ 	.short	0x0002
        /*001a*/ 	.short	0x0064
        /*001c*/ 	.short	0x0082
	.zero		2


//--------------------- .nv.info                  --------------------------
	.section	.nv.info,"",@"SHT_CUDA_INFO"
	.align	4


	//----- nvinfo : EIATTR_REGCOUNT
	.align		4
        /*0000*/ 	.byte	0x04, 0x2f
        /*0002*/ 	.short	(.L_1 - .L_0)
	.align		4
.L_0:
        /*0004*/ 	.word	index@(_Z11feedForwardv)
        /*0008*/ 	.word	0x00000004


	//----- nvinfo : EIATTR_FRAME_SIZE
	.align		4
.L_1:
        /*000c*/ 	.byte	0x04, 0x11
        /*000e*/ 	.short	(.L_3 - .L_2)
	.align		4
.L_2:
        /*0010*/ 	.word	index@(_Z11feedForwardv)
        /*0014*/ 	.word	0x00000000


	//----- nvinfo : EIATTR_MIN_STACK_SIZE
	.align		4
.L_3:
        /*0018*/ 	.byte	0x04, 0x12
        /*001a*/ 	.short	(.L_5 - .L_4)
	.align		4
.L_4:
        /*001c*/ 	.word	index@(_Z11feedForwardv)
        /*0020*/ 	.word	0x00000000
.L_5:


//--------------------- .nv.compat                --------------------------
	.section	.nv.compat,"",@"SHT_CUDA_COMPAT_INFO"
	.align	4
        /*0000*/ 	.byte	0x02, 0x09, 0x00, 0x00, 0x02, 0x02, 0x01, 0x00, 0x02, 0x05, 0x05, 0x00, 0x03, 0x07, 0x01, 0x01
        /*0010*/ 	.byte	0x02, 0x03, 0x00, 0x00, 0x02, 0x06, 0x01, 0x00, 0x04, 0x0b, 0x08, 0x00, 0x09, 0x00, 0x00, 0x00
        /*0020*/ 	.byte	0x00, 0x00, 0x00, 0x00


//--------------------- .nv.info._Z11feedForwardv --------------------------
	.section	.nv.info._Z11feedForwardv,"",@"SHT_CUDA_INFO"
	.sectionflags	@""
	.align	4


	//----- nvinfo : EIATTR_CUDA_API_VERSION
	.align		4
        /*0000*/ 	.byte	0x04, 0x37
        /*0002*/ 	.short	(.L_7 - .L_6)
.L_6:
        /*0004*/ 	.word	0x00000082


	//----- nvinfo : EIATTR_SPARSE_MMA_MASK
	.align		4
.L_7:
        /*0008*/ 	.byte	0x03, 0x50
        /*000a*/ 	.short	0x0000


	//----- nvinfo : EIATTR_MAXREG_COUNT
	.align		4
        /*000c*/ 	.byte	0x03, 0x1b
        /*000e*/ 	.short	0x00ff


	//----- nvinfo : EIATTR_MERCURY_ISA_VERSION
	.align		4
        /*0010*/ 	.byte	0x03, 0x5f
        /*0012*/ 	.short	0x0101


	//----- nvinfo : EIATTR_VRC_CTA_INIT_COUNT
	.align		4
        /*0014*/ 	.byte	0x02, 0x4a
	.zero		1
	.zero		1


	//----- nvinfo : EIATTR_EXIT_INSTR_OFFSETS
	.align		4
        /*0018*/ 	.byte	0x04, 0x1c
        /*001a*/ 	.short	(.L_9 - .L_8)


	//   ....[0]....
.L_8:
        /*001c*/ 	.word	0x00000010


	//----- nvinfo : EIATTR_SW_WAR
	.align		4
.L_9:
        /*0020*/ 	.byte	0x04, 0x36
        /*0022*/ 	.short	(.L_11 - .L_10)
.L_10:
        /*0024*/ 	.word	0x00000008
.L_11:


//--------------------- .nv.callgraph             --------------------------
	.section	.nv.callgraph,"",@"SHT_CUDA_CALLGRAPH"
	.align	4
	.sectionentsize	8
	.align		4
        /*0000*/ 	.word	0x00000000
	.align		4
        /*0004*/ 	.word	0xffffffff
	.align		4
        /*0008*/ 	.word	0x00000000
	.align		4
        /*000c*/ 	.word	0xfffffffe
	.align		4
        /*0010*/ 	.word	0x00000000
	.align		4
        /*0014*/ 	.word	0xfffffffd
	.align		4
        /*0018*/ 	.word	0x00000000
	.align		4
        /*001c*/ 	.word	0xfffffffc


//--------------------- .text._Z11feedForwardv    --------------------------
	.section	.text._Z11feedForwardv,"ax",@progbits
	.align	128
        .global         _Z11feedForwardv
        .type           _Z11feedForwardv,@function
        .size           _Z11feedForwardv,(.L_x_1 - _Z11feedForwardv)
        .other          _Z11feedForwardv,@"STO_CUDA_ENTRY STV_DEFAULT"
_Z11feedForwardv:
.text._Z11feedForwardv:
[----:B------:R-:W-:Y:S01]  /*0000*/  LDC R1, c[0x0][0x37c] ;  /* 0x0000df00ff017b82 */ /* 0x000fe20000000800 */
[----:B------:R-:W-:Y:S05]  /*0010*/  EXIT ;  /* 0x000000000000794d */ /* 0x000fea0003800000 */
.L_x_0:
[----:B------:R-:W-:-:S00]  /*0020*/  BRA `(.L_x_0) ;  /* 0xfffffffc00fc7947 */ /* 0x000fc0000383ffff */
[----:B------:R-:W-:-:S00]  /*0030*/  NOP ;  /* 0x0000000000007918 */ /* 0x000fc00000000000 */
        /* <DEDUP_REMOVED lines=12> */
.L_x_1:


//--------------------- .nv.shared.reserved.0     --------------------------
	.section	.nv.shared.reserved.0,"aw",@nobits
	.weak		__nv_reservedSMEM_offset_0_alias
	.size		__nv_reservedSMEM_offset_0_alias, 0, 64
	.other		__nv_reservedSMEM_offset_0_alias,@"STO_CUDA_RESERVED_SHARED STV_DEFAULT"
__nv_reservedSMEM_offset_0_alias:
	.zero		0
	.zero		64


//--------------------- .nv.constant0._Z11feedForwardv --------------------------
	.section	.nv.constant0._Z11feedForwardv,"a",@progbits
	.sectionflags	@""
	.align	4
.nv.constant0._Z11feedForwardv:
	.zero		896


//--------------------- SYMBOLS --------------------------

	.type		.nv.reservedSmem.offset0,@object
	.size		.nv.reservedSmem.offset0,0x4
